//
// Generated by NVIDIA NVVM Compiler
//
// Compiler Build ID: CL-36424714
// Cuda compilation tools, release 13.0, V13.0.88
// Based on NVVM 20.0.0
//

.version 9.0
.target sm_100
.address_size 64

	// .globl	_Z18find_object_colourPKhPiS1_

.visible .entry _Z18find_object_colourPKhPiS1_(
	.param .u64 .ptr .align 1 _Z18find_object_colourPKhPiS1__param_0,
	.param .u64 .ptr .align 1 _Z18find_object_colourPKhPiS1__param_1,
	.param .u64 .ptr .align 1 _Z18find_object_colourPKhPiS1__param_2
)
{
	.reg .pred 	%p<4>;
	.reg .b16 	%rs<7>;
	.reg .b32 	%r<14>;
	.reg .b64 	%rd<13>;

	ld.param.u64 	%rd2, [_Z18find_object_colourPKhPiS1__param_0];
	ld.param.u64 	%rd3, [_Z18find_object_colourPKhPiS1__param_1];
	ld.param.u64 	%rd4, [_Z18find_object_colourPKhPiS1__param_2];
	mov.u32 	%r2, %ctaid.x;
	mov.u32 	%r3, %ntid.x;
	mov.u32 	%r4, %tid.x;
	mad.lo.s32 	%r1, %r2, %r3, %r4;
	setp.gt.s32 	%p1, %r1, 921599;
	@%p1 bra 	$L__BB0_4;
	cvta.to.global.u64 	%rd5, %rd2;
	mul.lo.s32 	%r5, %r1, 3;
	cvt.s64.s32 	%rd6, %r5;
	add.s64 	%rd1, %rd5, %rd6;
	ld.global.u8 	%rs1, [%rd1];
	setp.lt.u16 	%p2, %rs1, 230;
	@%p2 bra 	$L__BB0_4;
	ld.global.u8 	%rs2, [%rd1+2];
	ld.global.u8 	%rs5, [%rd1+1];
	max.u16 	%rs6, %rs5, %rs2;
	setp.gt.u16 	%p3, %rs6, 15;
	@%p3 bra 	$L__BB0_4;
	mul.hi.s32 	%r6, %r1, 1717986919;
	shr.u32 	%r7, %r6, 31;
	shr.s32 	%r8, %r6, 9;
	add.s32 	%r9, %r8, %r7;
	mul.lo.s32 	%r10, %r9, 1280;
	sub.s32 	%r11, %r1, %r10;
	cvta.to.global.u64 	%rd7, %rd3;
	mul.wide.s32 	%rd8, %r9, 4;
	add.s64 	%rd9, %rd7, %rd8;
	atom.global.add.u32 	%r12, [%rd9], 1;
	cvta.to.global.u64 	%rd10, %rd4;
	mul.wide.s32 	%rd11, %r11, 4;
	add.s64 	%rd12, %rd10, %rd11;
	atom.global.add.u32 	%r13, [%rd12], 1;
$L__BB0_4:
	ret;

}


// ===== COMPILED SASS (sm_100) =====

	.target	sm_100

	.elftype	@"ET_EXEC"


//--------------------- .note.nv.tkinfo           --------------------------
	.section	.note.nv.tkinfo,"",@"SHT_NOTE"
	.sectionflags	@"SHF_NOTE_NV_TKINFO"
	.tkinfo
        /*0018*/ 	.word	0x00000002
        /*0030*/ 	.string	""
        /*0030*/ 	.string	"ptxas"
        /*0030*/ 	.string	"Cuda compilation tools, release 13.0, V13.0.88"
        /*0030*/ 	.string	"Build cuda_13.0.r13.0/compiler.36424714_0"
        /*0030*/ 	.string	"-arch sm_100 -m 64 "



//--------------------- .note.nv.cuinfo           --------------------------
	.section	.note.nv.cuinfo,"",@"SHT_NOTE"
	.sectionflags	@"SHF_NOTE_NV_CUINFO"
        /*0018*/ 	.short	0x0002
        /*001a*/ 	.short	0x0064
        /*001c*/ 	.short	0x0082
	.zero		2


//--------------------- .nv.info                  --------------------------
	.section	.nv.info,"",@"SHT_CUDA_INFO"
	.align	4


	//----- nvinfo : EIATTR_REGCOUNT
	.align		4
        /*0000*/ 	.byte	0x04, 0x2f
        /*0002*/ 	.short	(.L_1 - .L_0)
	.align		4
.L_0:
        /*0004*/ 	.word	index@(_Z18find_object_colourPKhPiS1_)
        /*0008*/ 	.word	0x0000000c


	//----- nvinfo : EIATTR_FRAME_SIZE
	.align		4
.L_1:
        /*000c*/ 	.byte	0x04, 0x11
        /*000e*/ 	.short	(.L_3 - .L_2)
	.align		4
.L_2:
        /*0010*/ 	.word	index@(_Z18find_object_colourPKhPiS1_)
        /*0014*/ 	.word	0x00000000


	//----- nvinfo : EIATTR_MIN_STACK_SIZE
	.align		4
.L_3:
        /*0018*/ 	.byte	0x04, 0x12
        /*001a*/ 	.short	(.L_5 - .L_4)
	.align		4
.L_4:
        /*001c*/ 	.word	index@(_Z18find_object_colourPKhPiS1_)
        /*0020*/ 	.word	0x00000000
.L_5:


//--------------------- .nv.compat                --------------------------
	.section	.nv.compat,"",@"SHT_CUDA_COMPAT_INFO"
	.align	4
        /*0000*/ 	.byte	0x02, 0x09, 0x00, 0x00, 0x02, 0x02, 0x01, 0x00, 0x02, 0x05, 0x05, 0x00, 0x03, 0x07, 0x01, 0x01
        /*0010*/ 	.byte	0x02, 0x03, 0x00, 0x00, 0x02, 0x06, 0x01, 0x00, 0x04, 0x0b, 0x08, 0x00, 0x09, 0x00, 0x00, 0x00
        /*0020*/ 	.byte	0x00, 0x00, 0x00, 0x00


//--------------------- .nv.info._Z18find_object_colourPKhPiS1_ --------------------------
	.section	.nv.info._Z18find_object_colourPKhPiS1_,"",@"SHT_CUDA_INFO"
	.sectionflags	@""
	.align	4


	//----- nvinfo : EIATTR_CUDA_API_VERSION
	.align		4
        /*0000*/ 	.byte	0x04, 0x37
        /*0002*/ 	.short	(.L_7 - .L_6)
.L_6:
        /*0004*/ 	.word	0x00000082


	//----- nvinfo : EIATTR_KPARAM_INFO
	.align		4
.L_7:
        /*0008*/ 	.byte	0x04, 0x17
        /*000a*/ 	.short	(.L_9 - .L_8)
.L_8:
        /*000c*/ 	.word	0x00000000
        /*0010*/ 	.short	0x0002
        /*0012*/ 	.short	0x0010
        /*0014*/ 	.byte	0x00, 0xf5, 0x21, 0x00


	//----- nvinfo : EIATTR_KPARAM_INFO
	.align		4
.L_9:
        /*0018*/ 	.byte	0x04, 0x17
        /*001a*/ 	.short	(.L_11 - .L_10)
.L_10:
        /*001c*/ 	.word	0x00000000
        /*0020*/ 	.short	0x0001
        /*0022*/ 	.short	0x0008
        /*0024*/ 	.byte	0x00, 0xf5, 0x21, 0x00


	//----- nvinfo : EIATTR_KPARAM_INFO
	.align		4
.L_11:
        /*0028*/ 	.byte	0x04, 0x17
        /*002a*/ 	.short	(.L_13 - .L_12)
.L_12:
        /*002c*/ 	.word	0x00000000
        /*0030*/ 	.short	0x0000
        /*0032*/ 	.short	0x0000
        /*0034*/ 	.byte	0x00, 0xf5, 0x21, 0x00


	//----- nvinfo : EIATTR_SPARSE_MMA_MASK
	.align		4
.L_13:
        /*0038*/ 	.byte	0x03, 0x50
        /*003a*/ 	.short	0x0000


	//----- nvinfo : EIATTR_MAXREG_COUNT
	.align		4
        /*003c*/ 	.byte	0x03, 0x1b
        /*003e*/ 	.short	0x00ff


	//----- nvinfo : EIATTR_MERCURY_ISA_VERSION
	.align		4
        /*0040*/ 	.byte	0x03, 0x5f
        /*0042*/ 	.short	0x0101


	//----- nvinfo : EIATTR_VRC_CTA_INIT_COUNT
	.align		4
        /*0044*/ 	.byte	0x02, 0x4a
	.zero		1
	.zero		1


	//----- nvinfo : EIATTR_EXIT_INSTR_OFFSETS
	.align		4
        /*0048*/ 	.byte	0x04, 0x1c
        /*004a*/ 	.short	(.L_15 - .L_14)


	//   ....[0]....
.L_14:
        /*004c*/ 	.word	0x00000060


	//   ....[1]....
        /*0050*/ 	.word	0x000000e0


	//   ....[2]....
        /*0054*/ 	.word	0x00000140


	//   ....[3]....
        /*0058*/ 	.word	0x00000200


	//----- nvinfo : EIATTR_CBANK_PARAM_SIZE
	.align		4
.L_15:
        /*005c*/ 	.byte	0x03, 0x19
        /*005e*/ 	.short	0x0018


	//----- nvinfo : EIATTR_PARAM_CBANK
	.align		4
        /*0060*/ 	.byte	0x04, 0x0a
        /*0062*/ 	.short	(.L_17 - .L_16)
	.align		4
.L_16:
        /*0064*/ 	.word	index@(.nv.constant0._Z18find_object_colourPKhPiS1_)
        /*0068*/ 	.short	0x0380
        /*006a*/ 	.short	0x0018


	//----- nvinfo : EIATTR_SW_WAR
	.align		4
.L_17:
        /*006c*/ 	.byte	0x04, 0x36
        /*006e*/ 	.short	(.L_19 - .L_18)
.L_18:
        /*0070*/ 	.word	0x00000008
.L_19:


//--------------------- .nv.callgraph             --------------------------
	.section	.nv.callgraph,"",@"SHT_CUDA_CALLGRAPH"
	.align	4
	.sectionentsize	8
	.align		4
        /*0000*/ 	.word	0x00000000
	.align		4
        /*0004*/ 	.word	0xffffffff
	.align		4
        /*0008*/ 	.word	0x00000000
	.align		4
        /*000c*/ 	.word	0xfffffffe
	.align		4
        /*0010*/ 	.word	0x00000000
	.align		4
        /*0014*/ 	.word	0xfffffffd
	.align		4
        /*0018*/ 	.word	0x00000000
	.align		4
        /*001c*/ 	.word	0xfffffffc


//--------------------- .text._Z18find_object_colourPKhPiS1_ --------------------------
	.section	.text._Z18find_object_colourPKhPiS1_,"ax",@progbits
	.align	128
        .global         _Z18find_object_colourPKhPiS1_
        .type           _Z18find_object_colourPKhPiS1_,@function
        .size           _Z18find_object_colourPKhPiS1_,(.L_x_1 - _Z18find_object_colourPKhPiS1_)
        .other          _Z18find_object_colourPKhPiS1_,@"STO_CUDA_ENTRY STV_DEFAULT"
_Z18find_object_colourPKhPiS1_:
.text._Z18find_object_colourPKhPiS1_:
[----:B------:R-:W-:Y:S01]  /*0000*/  LDC R1, c[0x0][0x37c] ;  /* 0x0000df00ff017b82 */ /* 0x000fe20000000800 */
[----:B------:R-:W0:Y:S07]  /*0010*/  S2R R3, SR_TID.X ;  /* 0x0000000000037919 */ /* 0x000e2e0000002100 */
[----:B------:R-:W0:Y:S08]  /*0020*/  S2UR UR4, SR_CTAID.X ;  /* 0x00000000000479c3 */ /* 0x000e300000002500 */
[----:B------:R-:W0:Y:S02]  /*0030*/  LDC R0, c[0x0][0x360] ;  /* 0x0000d800ff007b82 */ /* 0x000e240000000800 */
[----:B0-----:R-:W-:-:S05]  /*0040*/  IMAD R0, R0, UR4, R3 ;  /* 0x0000000400007c24 */ /* 0x001fca000f8e0203 */
[----:B------:R-:W-:-:S13]  /*0050*/  ISETP.GT.AND P0, PT, R0, 0xe0fff, PT ;  /* 0x000e0fff0000780c */ /* 0x000fda0003f04270 */
[----:B------:R-:W-:Y:S05]  /*0060*/  @P0 EXIT ;  /* 0x000000000000094d */ /* 0x000fea0003800000 */
[----:B------:R-:W0:Y:S01]  /*0070*/  LDCU.64 UR6, c[0x0][0x380] ;  /* 0x00007000ff0677ac */ /* 0x000e220008000a00 */
[----:B------:R-:W-:Y:S01]  /*0080*/  IMAD R3, R0, 0x3, RZ ;  /* 0x0000000300037824 */ /* 0x000fe200078e02ff */
[----:B------:R-:W1:Y:S04]  /*0090*/  LDCU.64 UR4, c[0x0][0x358] ;  /* 0x00006b00ff0477ac */ /* 0x000e680008000a00 */
[----:B0-----:R-:W-:-:S04]  /*00a0*/  IADD3 R2, P0, PT, R3, UR6, RZ ;  /* 0x0000000603027c10 */ /* 0x001fc8000ff1e0ff */
[----:B------:R-:W-:-:S05]  /*00b0*/  LEA.HI.X.SX32 R3, R3, UR7, 0x1, P0 ;  /* 0x0000000703037c11 */ /* 0x000fca00080f0eff */
[----:B-1----:R-:W2:Y:S02]  /*00c0*/  LDG.E.U8 R4, desc[UR4][R2.64] ;  /* 0x0000000402047981 */ /* 0x002ea4000c1e1100 */
[----:B--2---:R-:W-:-:S13]  /*00d0*/  ISETP.GE.U32.AND P0, PT, R4, 0xe6, PT ;  /* 0x000000e60400780c */ /* 0x004fda0003f06070 */
[----:B------:R-:W-:Y:S05]  /*00e0*/  @!P0 EXIT ;  /* 0x000000000000894d */ /* 0x000fea0003800000 */
[----:B------:R-:W2:Y:S04]  /*00f0*/  LDG.E.U8 R4, desc[UR4][R2.64+0x2] ;  /* 0x0000020402047981 */ /* 0x000ea8000c1e1100 */
[----:B------:R-:W2:Y:S02]  /*0100*/  LDG.E.U8 R6, desc[UR4][R2.64+0x1] ;  /* 0x0000010402067981 */ /* 0x000ea4000c1e1100 */
[----:B--2---:R-:W-:-:S04]  /*0110*/  VIMNMX.U16x2 R4, PT, PT, R6, R4, !PT ;  /* 0x0000000406047248 */ /* 0x004fc80007fe0200 */
[----:B------:R-:W-:-:S04]  /*0120*/  LOP3.LUT R4, R4, 0xffff, RZ, 0xc0, !PT ;  /* 0x0000ffff04047812 */ /* 0x000fc800078ec0ff */
[----:B------:R-:W-:-:S13]  /*0130*/  ISETP.GT.U32.AND P0, PT, R4, 0xf, PT ;  /* 0x0000000f0400780c */ /* 0x000fda0003f04070 */
[----:B------:R-:W-:Y:S05]  /*0140*/  @P0 EXIT ;  /* 0x000000000000094d */ /* 0x000fea0003800000 */
[----:B------:R-:W0:Y:S01]  /*0150*/  LDC.64 R2, c[0x0][0x388] ;  /* 0x0000e200ff027b82 */ /* 0x000e220000000a00 */
[----:B------:R-:W-:-:S05]  /*0160*/  IMAD.HI R6, R0, 0x66666667, RZ ;  /* 0x6666666700067827 */ /* 0x000fca00078e02ff */
[----:B------:R-:W-:Y:S02]  /*0170*/  SHF.R.U32.HI R7, RZ, 0x1f, R6 ;  /* 0x0000001fff077819 */ /* 0x000fe40000011606 */
[----:B------:R-:W1:Y:S02]  /*0180*/  LDC.64 R4, c[0x0][0x390] ;  /* 0x0000e400ff047b82 */ /* 0x000e640000000a00 */
[----:B------:R-:W-:-:S05]  /*0190*/  LEA.HI.SX32 R7, R6, R7, 0x17 ;  /* 0x0000000706077211 */ /* 0x000fca00078fbaff */
[C---:B------:R-:W-:Y:S02]  /*01a0*/  IMAD R9, R7.reuse, -0x500, R0 ;  /* 0xfffffb0007097824 */ /* 0x040fe400078e0200 */
[----:B0-----:R-:W-:-:S04]  /*01b0*/  IMAD.WIDE R2, R7, 0x4, R2 ;  /* 0x0000000407027825 */ /* 0x001fc800078e0202 */
[----:B------:R-:W-:Y:S02]  /*01c0*/  IMAD.MOV.U32 R7, RZ, RZ, 0x1 ;  /* 0x00000001ff077424 */ /* 0x000fe400078e00ff */
[----:B-1----:R-:W-:-:S03]  /*01d0*/  IMAD.WIDE R4, R9, 0x4, R4 ;  /* 0x0000000409047825 */ /* 0x002fc600078e0204 */
[----:B------:R-:W-:Y:S04]  /*01e0*/  REDG.E.ADD.STRONG.GPU desc[UR4][R2.64], R7 ;  /* 0x000000070200798e */ /* 0x000fe8000c12e104 */
[----:B------:R-:W-:Y:S01]  /*01f0*/  REDG.E.ADD.STRONG.GPU desc[UR4][R4.64], R7 ;  /* 0x000000070400798e */ /* 0x000fe2000c12e104 */
[----:B------:R-:W-:Y:S05]  /*0200*/  EXIT ;  /* 0x000000000000794d */ /* 0x000fea0003800000 */
.L_x_0:
[----:B------:R-:W-:-:S00]  /*0210*/  BRA `(.L_x_0) ;  /* 0xfffffffc00fc7947 */ /* 0x000fc0000383ffff */
[----:B------:R-:W-:-:S00]  /*0220*/  NOP ;  /* 0x0000000000007918 */ /* 0x000fc00000000000 */
        /* <DEDUP_REMOVED lines=13> */
.L_x_1:


//--------------------- .nv.shared.reserved.0     --------------------------
	.section	.nv.shared.reserved.0,"aw",@nobits
	.weak		__nv_reservedSMEM_offset_0_alias
	.size		__nv_reservedSMEM_offset_0_alias, 0, 64
	.other		__nv_reservedSMEM_offset_0_alias,@"STO_CUDA_RESERVED_SHARED STV_DEFAULT"
__nv_reservedSMEM_offset_0_alias:
	.zero		0
	.zero		64


//--------------------- .nv.constant0._Z18find_object_colourPKhPiS1_ --------------------------
	.section	.nv.constant0._Z18find_object_colourPKhPiS1_,"a",@progbits
	.sectionflags	@""
	.align	4
.nv.constant0._Z18find_object_colourPKhPiS1_:
	.zero		920


//--------------------- SYMBOLS --------------------------

	.type		.nv.reservedSmem.offset0,@object
	.size		.nv.reservedSmem.offset0,0x4
